	.headerflags	@"EF_CUDA_TEXMODE_UNIFIED EF_CUDA_64BIT_ADDRESS EF_CUDA_ACCELERATORS EF_CUDA_SM90 EF_CUDA_VIRTUAL_SM(EF_CUDA_SM90)"
	.elftype	@"ET_EXEC"


//--------------------- .nv.info                  --------------------------
	.section	.nv.info,"",@"SHT_CUDA_INFO"
	.align	4


	//----- nvinfo : EIATTR_REGCOUNT
	.align		4
        /*0000*/ 	.byte	0x04, 0x2f
        /*0002*/ 	.short	(.L_1 - .L_0)
	.align		4
.L_0:
        /*0004*/ 	.word	index@(triton_poi_fused__to_copy_arange_clamp_mul_sub_29)
        /*0008*/ 	.word	0x0000000a


	//----- nvinfo : EIATTR_MIN_STACK_SIZE
	.align		4
.L_1:
        /*000c*/ 	.byte	0x04, 0x12
        /*000e*/ 	.short	(.L_3 - .L_2)
	.align		4
.L_2:
        /*0010*/ 	.word	index@(triton_poi_fused__to_copy_arange_clamp_mul_sub_29)
        /*0014*/ 	.word	0x00000000


	//----- nvinfo : EIATTR_FRAME_SIZE
	.align		4
.L_3:
        /*0018*/ 	.byte	0x04, 0x11
        /*001a*/ 	.short	(.L_5 - .L_4)
	.align		4
.L_4:
        /*001c*/ 	.word	index@(triton_poi_fused__to_copy_arange_clamp_mul_sub_29)
        /*0020*/ 	.word	0x00000000


	//----- nvinfo : EIATTR_MIN_STACK_SIZE
	.align		4
.L_5:
        /*0024*/ 	.byte	0x04, 0x12
        /*0026*/ 	.short	(.L_7 - .L_6)
	.align		4
.L_6:
        /*0028*/ 	.word	index@(triton_poi_fused__to_copy_arange_clamp_mul_sub_29)
        /*002c*/ 	.word	0x00000000
.L_7:


//--------------------- .nv.info.triton_poi_fused__to_copy_arange_clamp_mul_sub_29 --------------------------
	.section	.nv.info.triton_poi_fused__to_copy_arange_clamp_mul_sub_29,"",@"SHT_CUDA_INFO"
	.sectionflags	@""
	.align	4


	//----- nvinfo : EIATTR_CUDA_API_VERSION
	.align		4
        /*0000*/ 	.byte	0x04, 0x37
        /*0002*/ 	.short	(.L_9 - .L_8)
.L_8:
        /*0004*/ 	.word	0x0000007c


	//----- nvinfo : EIATTR_KPARAM_INFO
	.align		4
.L_9:
        /*0008*/ 	.byte	0x04, 0x17
        /*000a*/ 	.short	(.L_11 - .L_10)
.L_10:
        /*000c*/ 	.word	0x00000000
        /*0010*/ 	.short	0x0001
        /*0012*/ 	.short	0x0008
        /*0014*/ 	.byte	0x00, 0xf0, 0x11, 0x00


	//----- nvinfo : EIATTR_KPARAM_INFO
	.align		4
.L_11:
        /*0018*/ 	.byte	0x04, 0x17
        /*001a*/ 	.short	(.L_13 - .L_12)
.L_12:
        /*001c*/ 	.word	0x00000000
        /*0020*/ 	.short	0x0000
        /*0022*/ 	.short	0x0000
        /*0024*/ 	.byte	0x00, 0xf4, 0x21, 0x00


	//----- nvinfo : EIATTR_SPARSE_MMA_MASK
	.align		4
.L_13:
        /*0028*/ 	.byte	0x03, 0x50
        /*002a*/ 	.short	0x0000


	//----- nvinfo : EIATTR_MAXREG_COUNT
	.align		4
        /*002c*/ 	.byte	0x03, 0x1b
        /*002e*/ 	.short	0x00ff


	//----- nvinfo : EIATTR_EXIT_INSTR_OFFSETS
	.align		4
        /*0030*/ 	.byte	0x04, 0x1c
        /*0032*/ 	.short	(.L_15 - .L_14)


	//   ....[0]....
.L_14:
        /*0034*/ 	.word	0x000000e0


	//   ....[1]....
        /*0038*/ 	.word	0x00000110


	//----- nvinfo : EIATTR_REQNTID
	.align		4
.L_15:
        /*003c*/ 	.byte	0x04, 0x10
        /*003e*/ 	.short	(.L_17 - .L_16)
.L_16:
        /*0040*/ 	.word	0x00000020
        /*0044*/ 	.word	0x00000001
        /*0048*/ 	.word	0x00000001


	//----- nvinfo : EIATTR_CBANK_PARAM_SIZE
	.align		4
.L_17:
        /*004c*/ 	.byte	0x03, 0x19
        /*004e*/ 	.short	0x000c


	//----- nvinfo : EIATTR_PARAM_CBANK
	.align		4
        /*0050*/ 	.byte	0x04, 0x0a
        /*0052*/ 	.short	(.L_19 - .L_18)
	.align		4
.L_18:
        /*0054*/ 	.word	index@(.nv.constant0.triton_poi_fused__to_copy_arange_clamp_mul_sub_29)
        /*0058*/ 	.short	0x0210
        /*005a*/ 	.short	0x000c


	//----- nvinfo : EIATTR_SW_WAR
	.align		4
.L_19:
        /*005c*/ 	.byte	0x04, 0x36
        /*005e*/ 	.short	(.L_21 - .L_20)
.L_20:
        /*0060*/ 	.word	0x00000008
.L_21:


//--------------------- .nv.callgraph             --------------------------
	.section	.nv.callgraph,"",@"SHT_CUDA_CALLGRAPH"
	.align	4
	.sectionentsize	8
	.align		4
        /*0000*/ 	.word	0x00000000
	.align		4
        /*0004*/ 	.word	0xffffffff
	.align		4
        /*0008*/ 	.word	0x00000000
	.align		4
        /*000c*/ 	.word	0xfffffffe
	.align		4
        /*0010*/ 	.word	0x00000000
	.align		4
        /*0014*/ 	.word	0xfffffffd
	.align		4
        /*0018*/ 	.word	0x00000000
	.align		4
        /*001c*/ 	.word	0xfffffffc


//--------------------- .text.triton_poi_fused__to_copy_arange_clamp_mul_sub_29 --------------------------
	.section	.text.triton_poi_fused__to_copy_arange_clamp_mul_sub_29,"ax",@progbits
	.align	128
        .global         triton_poi_fused__to_copy_arange_clamp_mul_sub_29
        .type           triton_poi_fused__to_copy_arange_clamp_mul_sub_29,@function
        .size           triton_poi_fused__to_copy_arange_clamp_mul_sub_29,(.L_x_1 - triton_poi_fused__to_copy_arange_clamp_mul_sub_29)
        .other          triton_poi_fused__to_copy_arange_clamp_mul_sub_29,@"STO_CUDA_ENTRY STV_DEFAULT"
triton_poi_fused__to_copy_arange_clamp_mul_sub_29:
.text.triton_poi_fused__to_copy_arange_clamp_mul_sub_29:
[----:B------:R-:W0:Y:S02]  /*0000*/  LDC R1, c[0x0][0x28] ;  /* 0x00000a00ff017b82 */ /* 0x000e240000000800 */
[----:B------:R-:W1:Y:S01]  /*0010*/  S2R R6, SR_TID.X ;  /* 0x0000000000067919 */ /* 0x000e620000002100 */
[----:B------:R-:W2:Y:S01]  /*0020*/  LDC.64 R2, c[0x0][0x210] ;  /* 0x00008400ff027b82 */ /* 0x000ea20000000a00 */
[----:B------:R-:W3:Y:S01]  /*0030*/  S2R R5, SR_CTAID.X ;  /* 0x0000000000057919 */ /* 0x000ee20000002500 */
[C---:B-1----:R-:W-:Y:S02]  /*0040*/  LOP3.LUT R0, R6.reuse, 0x7, RZ, 0xc0, !PT ;  /* 0x0000000706007812 */ /* 0x042fe400078ec0ff */
[----:B------:R-:W-:-:S03]  /*0050*/  LOP3.LUT P0, RZ, R6, 0x18, RZ, 0xc0, !PT ;  /* 0x0000001806ff7812 */ /* 0x000fc6000780c0ff */
[----:B---3--:R-:W-:-:S04]  /*0060*/  IMAD R5, R5, 0x8, R0 ;  /* 0x0000000805057824 */ /* 0x008fc800078e0200 */
[C---:B--2---:R-:W-:Y:S01]  /*0070*/  IMAD.WIDE R2, R5.reuse, 0x4, R2 ;  /* 0x0000000405027825 */ /* 0x044fe200078e0202 */
[----:B------:R-:W-:Y:S02]  /*0080*/  VIMNMX R0, RZ, R5, !PT ;  /* 0x00000005ff007248 */ /* 0x000fe40007fe0100 */
[----:B------:R-:W-:Y:S02]  /*0090*/  ISETP.LT.AND P0, PT, R5, 0x8, !P0 ;  /* 0x000000080500780c */ /* 0x000fe40004701270 */
[----:B------:R-:W-:-:S04]  /*00a0*/  I2FP.F32.U32 R0, R0 ;  /* 0x0000000000007245 */ /* 0x000fc80000201000 */
[----:B------:R-:W1:Y:S02]  /*00b0*/  F2I.TRUNC.NTZ R4, R0 ;  /* 0x0000000000047305 */ /* 0x000e64000020f100 */
[----:B-1----:R-:W-:-:S05]  /*00c0*/  I2FP.F32.S32 R7, R4 ;  /* 0x0000000400077245 */ /* 0x002fca0000201400 */
[----:B------:R-:W-:Y:S01]  /*00d0*/  FADD.SAT R7, R0, -R7 ;  /* 0x8000000700077221 */ /* 0x000fe20000002000 */
[----:B------:R-:W-:Y:S06]  /*00e0*/  @!P0 EXIT ;  /* 0x000000000000894d */ /* 0x000fec0003800000 */
[----:B------:R-:W-:Y:S02]  /*00f0*/  ULDC.64 UR4, c[0x0][0x208] ;  /* 0x0000820000047ab9 */ /* 0x000fe40000000a00 */
[----:B------:R-:W-:Y:S01]  /*0100*/  STG.E desc[UR4][R2.64], R7 ;  /* 0x0000000702007986 */ /* 0x000fe2000c101904 */
[----:B------:R-:W-:Y:S05]  /*0110*/  EXIT ;  /* 0x000000000000794d */ /* 0x000fea0003800000 */
.L_x_0:
[----:B------:R-:W-:-:S00]  /*0120*/  BRA `(.L_x_0) ;  /* 0xfffffffc00fc7947 */ /* 0x000fc0000383ffff */
[----:B------:R-:W-:-:S00]  /*0130*/  NOP ;  /* 0x0000000000007918 */ /* 0x000fc00000000000 */
        /* <DEDUP_REMOVED lines=12> */
.L_x_1:


//--------------------- .nv.constant0.triton_poi_fused__to_copy_arange_clamp_mul_sub_29 --------------------------
	.section	.nv.constant0.triton_poi_fused__to_copy_arange_clamp_mul_sub_29,"a",@progbits
	.sectionflags	@""
	.align	4
.nv.constant0.triton_poi_fused__to_copy_arange_clamp_mul_sub_29:
	.zero		540
